	.headerflags	@"EF_CUDA_TEXMODE_UNIFIED EF_CUDA_64BIT_ADDRESS EF_CUDA_ACCELERATORS EF_CUDA_SM90 EF_CUDA_VIRTUAL_SM(EF_CUDA_SM90)"
	.elftype	@"ET_EXEC"


//--------------------- .nv.info                  --------------------------
	.section	.nv.info,"",@"SHT_CUDA_INFO"
	.align	4


	//----- nvinfo : EIATTR_REGCOUNT
	.align		4
        /*0000*/ 	.byte	0x04, 0x2f
        /*0002*/ 	.short	(.L_1 - .L_0)
	.align		4
.L_0:
        /*0004*/ 	.word	index@(triton_poi_fused_div_0)
        /*0008*/ 	.word	0x0000000a


	//----- nvinfo : EIATTR_MIN_STACK_SIZE
	.align		4
.L_1:
        /*000c*/ 	.byte	0x04, 0x12
        /*000e*/ 	.short	(.L_3 - .L_2)
	.align		4
.L_2:
        /*0010*/ 	.word	index@(triton_poi_fused_div_0)
        /*0014*/ 	.word	0x00000000


	//----- nvinfo : EIATTR_FRAME_SIZE
	.align		4
.L_3:
        /*0018*/ 	.byte	0x04, 0x11
        /*001a*/ 	.short	(.L_5 - .L_4)
	.align		4
.L_4:
        /*001c*/ 	.word	index@(triton_poi_fused_div_0)
        /*0020*/ 	.word	0x00000000


	//----- nvinfo : EIATTR_MIN_STACK_SIZE
	.align		4
.L_5:
        /*0024*/ 	.byte	0x04, 0x12
        /*0026*/ 	.short	(.L_7 - .L_6)
	.align		4
.L_6:
        /*0028*/ 	.word	index@(triton_poi_fused_div_0)
        /*002c*/ 	.word	0x00000000
.L_7:


//--------------------- .nv.info.triton_poi_fused_div_0 --------------------------
	.section	.nv.info.triton_poi_fused_div_0,"",@"SHT_CUDA_INFO"
	.sectionflags	@""
	.align	4


	//----- nvinfo : EIATTR_CUDA_API_VERSION
	.align		4
        /*0000*/ 	.byte	0x04, 0x37
        /*0002*/ 	.short	(.L_9 - .L_8)
.L_8:
        /*0004*/ 	.word	0x0000007c


	//----- nvinfo : EIATTR_KPARAM_INFO
	.align		4
.L_9:
        /*0008*/ 	.byte	0x04, 0x17
        /*000a*/ 	.short	(.L_11 - .L_10)
.L_10:
        /*000c*/ 	.word	0x00000000
        /*0010*/ 	.short	0x0002
        /*0012*/ 	.short	0x0010
        /*0014*/ 	.byte	0x00, 0xf0, 0x11, 0x00


	//----- nvinfo : EIATTR_KPARAM_INFO
	.align		4
.L_11:
        /*0018*/ 	.byte	0x04, 0x17
        /*001a*/ 	.short	(.L_13 - .L_12)
.L_12:
        /*001c*/ 	.word	0x00000000
        /*0020*/ 	.short	0x0001
        /*0022*/ 	.short	0x0008
        /*0024*/ 	.byte	0x00, 0xf4, 0x21, 0x00


	//----- nvinfo : EIATTR_KPARAM_INFO
	.align		4
.L_13:
        /*0028*/ 	.byte	0x04, 0x17
        /*002a*/ 	.short	(.L_15 - .L_14)
.L_14:
        /*002c*/ 	.word	0x00000000
        /*0030*/ 	.short	0x0000
        /*0032*/ 	.short	0x0000
        /*0034*/ 	.byte	0x00, 0xf4, 0x21, 0x00


	//----- nvinfo : EIATTR_SPARSE_MMA_MASK
	.align		4
.L_15:
        /*0038*/ 	.byte	0x03, 0x50
        /*003a*/ 	.short	0x0000


	//----- nvinfo : EIATTR_MAXREG_COUNT
	.align		4
        /*003c*/ 	.byte	0x03, 0x1b
        /*003e*/ 	.short	0x00ff


	//----- nvinfo : EIATTR_EXIT_INSTR_OFFSETS
	.align		4
        /*0040*/ 	.byte	0x04, 0x1c
        /*0042*/ 	.short	(.L_17 - .L_16)


	//   ....[0]....
.L_16:
        /*0044*/ 	.word	0x00000110


	//   ....[1]....
        /*0048*/ 	.word	0x00000150


	//----- nvinfo : EIATTR_REQNTID
	.align		4
.L_17:
        /*004c*/ 	.byte	0x04, 0x10
        /*004e*/ 	.short	(.L_19 - .L_18)
.L_18:
        /*0050*/ 	.word	0x00000080
        /*0054*/ 	.word	0x00000001
        /*0058*/ 	.word	0x00000001


	//----- nvinfo : EIATTR_CRS_STACK_SIZE
	.align		4
.L_19:
        /*005c*/ 	.byte	0x04, 0x1e
        /*005e*/ 	.short	(.L_21 - .L_20)
.L_20:
        /*0060*/ 	.word	0x00000000


	//----- nvinfo : EIATTR_CBANK_PARAM_SIZE
	.align		4
.L_21:
        /*0064*/ 	.byte	0x03, 0x19
        /*0066*/ 	.short	0x0014


	//----- nvinfo : EIATTR_PARAM_CBANK
	.align		4
        /*0068*/ 	.byte	0x04, 0x0a
        /*006a*/ 	.short	(.L_23 - .L_22)
	.align		4
.L_22:
        /*006c*/ 	.word	index@(.nv.constant0.triton_poi_fused_div_0)
        /*0070*/ 	.short	0x0210
        /*0072*/ 	.short	0x0014


	//----- nvinfo : EIATTR_SW_WAR
	.align		4
.L_23:
        /*0074*/ 	.byte	0x04, 0x36
        /*0076*/ 	.short	(.L_25 - .L_24)
.L_24:
        /*0078*/ 	.word	0x00000008
.L_25:


//--------------------- .nv.callgraph             --------------------------
	.section	.nv.callgraph,"",@"SHT_CUDA_CALLGRAPH"
	.align	4
	.sectionentsize	8
	.align		4
        /*0000*/ 	.word	0x00000000
	.align		4
        /*0004*/ 	.word	0xffffffff
	.align		4
        /*0008*/ 	.word	0x00000000
	.align		4
        /*000c*/ 	.word	0xfffffffe
	.align		4
        /*0010*/ 	.word	0x00000000
	.align		4
        /*0014*/ 	.word	0xfffffffd
	.align		4
        /*0018*/ 	.word	0x00000000
	.align		4
        /*001c*/ 	.word	0xfffffffc


//--------------------- .text.triton_poi_fused_div_0 --------------------------
	.section	.text.triton_poi_fused_div_0,"ax",@progbits
	.align	128
        .global         triton_poi_fused_div_0
        .type           triton_poi_fused_div_0,@function
        .size           triton_poi_fused_div_0,(.L_x_3 - triton_poi_fused_div_0)
        .other          triton_poi_fused_div_0,@"STO_CUDA_ENTRY STV_DEFAULT"
triton_poi_fused_div_0:
.text.triton_poi_fused_div_0:
[----:B------:R-:W0:Y:S02]  /*0000*/  LDC R1, c[0x0][0x28] ;  /* 0x00000a00ff017b82 */ /* 0x000e240000000800 */
[----:B------:R-:W1:Y:S01]  /*0010*/  S2R R0, SR_TID.X ;  /* 0x0000000000007919 */ /* 0x000e620000002100 */
[----:B------:R-:W2:Y:S01]  /*0020*/  LDC.64 R4, c[0x0][0x218] ;  /* 0x00008600ff047b82 */ /* 0x000ea20000000a00 */
[----:B------:R-:W-:Y:S01]  /*0030*/  ULDC.64 UR4, c[0x0][0x208] ;  /* 0x0000820000047ab9 */ /* 0x000fe20000000a00 */
[----:B------:R-:W-:Y:S01]  /*0040*/  BSSY B0, `(.L_x_0) ;  /* 0x000000c000007945 */ /* 0x000fe20003800000 */
[----:B------:R-:W3:Y:S01]  /*0050*/  S2R R7, SR_CTAID.X ;  /* 0x0000000000077919 */ /* 0x000ee20000002500 */
[----:B------:R-:W-:Y:S02]  /*0060*/  CS2R R2, SRZ ;  /* 0x0000000000027805 */ /* 0x000fe4000001ff00 */
[----:B-1----:R-:W-:-:S04]  /*0070*/  SHF.L.U32 R0, R0, 0x1, RZ ;  /* 0x0000000100007819 */ /* 0x002fc800000006ff */
[----:B------:R-:W-:-:S04]  /*0080*/  LOP3.LUT R0, R0, 0xfe, RZ, 0xc0, !PT ;  /* 0x000000fe00007812 */ /* 0x000fc800078ec0ff */
[----:B---3--:R-:W-:-:S04]  /*0090*/  LEA R7, R7, R0, 0x8 ;  /* 0x0000000007077211 */ /* 0x008fc800078e40ff */
[C---:B------:R-:W-:Y:S01]  /*00a0*/  ISETP.GE.AND P0, PT, R7.reuse, 0x100, PT ;  /* 0x000001000700780c */ /* 0x040fe20003f06270 */
[----:B--2---:R-:W-:-:S12]  /*00b0*/  IMAD.WIDE R4, R7, 0x4, R4 ;  /* 0x0000000407047825 */ /* 0x004fd800078e0204 */
[----:B------:R-:W-:Y:S05]  /*00c0*/  @P0 BRA `(.L_x_1) ;  /* 0x00000000000c0947 */ /* 0x000fea0003800000 */
[----:B------:R-:W1:Y:S02]  /*00d0*/  LDC.64 R2, c[0x0][0x210] ;  /* 0x00008400ff027b82 */ /* 0x000e640000000a00 */
[----:B-1----:R-:W-:-:S06]  /*00e0*/  IMAD.WIDE R2, R7, 0x4, R2 ;  /* 0x0000000407027825 */ /* 0x002fcc00078e0202 */
[----:B------:R-:W5:Y:S02]  /*00f0*/  LDG.E.64 R2, desc[UR4][R2.64] ;  /* 0x0000000402027981 */ /* 0x000f64000c1e1b00 */
.L_x_1:
[----:B------:R-:W-:Y:S05]  /*0100*/  BSYNC B0 ;  /* 0x0000000000007941 */ /* 0x000fea0003800000 */
.L_x_0:
[----:B------:R-:W-:Y:S05]  /*0110*/  @P0 EXIT ;  /* 0x000000000000094d */ /* 0x000fea0003800000 */
[----:B-----5:R-:W-:Y:S01]  /*0120*/  FMUL R2, R2, 0.25 ;  /* 0x3e80000002027820 */ /* 0x020fe20000400000 */
[----:B------:R-:W-:-:S05]  /*0130*/  FMUL R3, R3, 0.25 ;  /* 0x3e80000003037820 */ /* 0x000fca0000400000 */
[----:B------:R-:W-:Y:S01]  /*0140*/  STG.E.64 desc[UR4][R4.64], R2 ;  /* 0x0000000204007986 */ /* 0x000fe2000c101b04 */
[----:B------:R-:W-:Y:S05]  /*0150*/  EXIT ;  /* 0x000000000000794d */ /* 0x000fea0003800000 */
.L_x_2:
[----:B------:R-:W-:-:S00]  /*0160*/  BRA `(.L_x_2) ;  /* 0xfffffffc00fc7947 */ /* 0x000fc0000383ffff */
[----:B------:R-:W-:-:S00]  /*0170*/  NOP ;  /* 0x0000000000007918 */ /* 0x000fc00000000000 */
        /* <DEDUP_REMOVED lines=8> */
.L_x_3:


//--------------------- .nv.constant0.triton_poi_fused_div_0 --------------------------
	.section	.nv.constant0.triton_poi_fused_div_0,"a",@progbits
	.sectionflags	@""
	.align	4
.nv.constant0.triton_poi_fused_div_0:
	.zero		548
